//
// Generated by NVIDIA NVVM Compiler
//
// Compiler Build ID: CL-36424714
// Cuda compilation tools, release 13.0, V13.0.88
// Based on NVVM 20.0.0
//

.version 9.0
.target sm_100
.address_size 64

	// .globl	_Z3sinPKfPf
.global .align 4 .b8 __cudart_i2opi_f[24] = {65, 144, 67, 60, 153, 149, 98, 219, 192, 221, 52, 245, 209, 87, 39, 252, 41, 21, 68, 78, 110, 131, 249, 162};

.visible .entry _Z3sinPKfPf(
	.param .u64 .ptr .align 1 _Z3sinPKfPf_param_0,
	.param .u64 .ptr .align 1 _Z3sinPKfPf_param_1
)
.maxntid 256
{
	.local .align 4 .b8 	__local_depot0[28];
	.reg .b64 	%SP;
	.reg .b64 	%SPL;
	.reg .pred 	%p<10>;
	.reg .b32 	%r<44>;
	.reg .b32 	%f<28>;
	.reg .b64 	%rd<29>;
	.reg .b64 	%fd<3>;

	mov.u64 	%SPL, __local_depot0;
	ld.param.u64 	%rd9, [_Z3sinPKfPf_param_0];
	ld.param.u64 	%rd10, [_Z3sinPKfPf_param_1];
	add.u64 	%rd1, %SPL, 0;
	mov.u32 	%r16, %ctaid.x;
	mov.u32 	%r17, %ntid.x;
	mov.u32 	%r18, %tid.x;
	mad.lo.s32 	%r1, %r16, %r17, %r18;
	setp.gt.s32 	%p1, %r1, 262143;
	@%p1 bra 	$L__BB0_10;
	cvta.to.global.u64 	%rd12, %rd9;
	mul.wide.s32 	%rd13, %r1, 4;
	add.s64 	%rd14, %rd12, %rd13;
	ld.global.nc.f32 	%f1, [%rd14];
	mul.f32 	%f7, %f1, 0f3F22F983;
	cvt.rni.s32.f32 	%r43, %f7;
	cvt.rn.f32.s32 	%f8, %r43;
	fma.rn.f32 	%f9, %f8, 0fBFC90FDA, %f1;
	fma.rn.f32 	%f10, %f8, 0fB3A22168, %f9;
	fma.rn.f32 	%f27, %f8, 0fA7C234C5, %f10;
	abs.f32 	%f3, %f1;
	setp.ltu.f32 	%p2, %f3, 0f47CE4780;
	@%p2 bra 	$L__BB0_9;
	setp.neu.f32 	%p3, %f3, 0f7F800000;
	@%p3 bra 	$L__BB0_4;
	mov.f32 	%f13, 0f00000000;
	mul.rn.f32 	%f27, %f1, %f13;
	mov.b32 	%r43, 0;
	bra.uni 	$L__BB0_9;
$L__BB0_4:
	mov.b32 	%r3, %f1;
	shl.b32 	%r20, %r3, 8;
	or.b32  	%r4, %r20, -2147483648;
	mov.b64 	%rd28, 0;
	mov.b32 	%r40, 0;
	mov.u64 	%rd26, __cudart_i2opi_f;
	mov.u64 	%rd27, %rd1;
$L__BB0_5:
	.pragma "nounroll";
	ld.global.nc.u32 	%r21, [%rd26];
	mad.wide.u32 	%rd17, %r21, %r4, %rd28;
	shr.u64 	%rd28, %rd17, 32;
	st.local.u32 	[%rd27], %rd17;
	add.s32 	%r40, %r40, 1;
	add.s64 	%rd27, %rd27, 4;
	add.s64 	%rd26, %rd26, 4;
	setp.ne.s32 	%p4, %r40, 6;
	@%p4 bra 	$L__BB0_5;
	shr.u32 	%r22, %r3, 23;
	st.local.u32 	[%rd1+24], %rd28;
	and.b32  	%r7, %r22, 31;
	and.b32  	%r23, %r22, 224;
	add.s32 	%r24, %r23, -128;
	shr.u32 	%r25, %r24, 5;
	mul.wide.u32 	%rd18, %r25, 4;
	sub.s64 	%rd8, %rd1, %rd18;
	ld.local.u32 	%r41, [%rd8+24];
	ld.local.u32 	%r42, [%rd8+20];
	setp.eq.s32 	%p5, %r7, 0;
	@%p5 bra 	$L__BB0_8;
	shf.l.wrap.b32 	%r41, %r42, %r41, %r7;
	ld.local.u32 	%r26, [%rd8+16];
	shf.l.wrap.b32 	%r42, %r26, %r42, %r7;
$L__BB0_8:
	shr.u32 	%r27, %r41, 30;
	shf.l.wrap.b32 	%r28, %r42, %r41, 2;
	shl.b32 	%r29, %r42, 2;
	shr.u32 	%r30, %r28, 31;
	add.s32 	%r31, %r30, %r27;
	neg.s32 	%r32, %r31;
	setp.lt.s32 	%p6, %r3, 0;
	selp.b32 	%r43, %r32, %r31, %p6;
	xor.b32  	%r33, %r28, %r3;
	shr.s32 	%r34, %r28, 31;
	xor.b32  	%r35, %r34, %r28;
	xor.b32  	%r36, %r34, %r29;
	cvt.u64.u32 	%rd19, %r35;
	shl.b64 	%rd20, %rd19, 32;
	cvt.u64.u32 	%rd21, %r36;
	or.b64  	%rd22, %rd20, %rd21;
	cvt.rn.f64.s64 	%fd1, %rd22;
	mul.f64 	%fd2, %fd1, 0d3BF921FB54442D19;
	cvt.rn.f32.f64 	%f11, %fd2;
	neg.f32 	%f12, %f11;
	setp.lt.s32 	%p7, %r33, 0;
	selp.f32 	%f27, %f12, %f11, %p7;
$L__BB0_9:
	mul.rn.f32 	%f14, %f27, %f27;
	and.b32  	%r38, %r43, 1;
	setp.eq.b32 	%p8, %r38, 1;
	selp.f32 	%f15, 0f3F800000, %f27, %p8;
	fma.rn.f32 	%f16, %f14, %f15, 0f00000000;
	fma.rn.f32 	%f17, %f14, 0f37CBAC00, 0fBAB607ED;
	selp.f32 	%f18, %f17, 0fB94D4153, %p8;
	selp.f32 	%f19, 0f3D2AAABB, 0f3C0885E4, %p8;
	fma.rn.f32 	%f20, %f18, %f14, %f19;
	selp.f32 	%f21, 0fBEFFFFFF, 0fBE2AAAA8, %p8;
	fma.rn.f32 	%f22, %f20, %f14, %f21;
	fma.rn.f32 	%f23, %f22, %f16, %f15;
	and.b32  	%r39, %r43, 2;
	setp.eq.s32 	%p9, %r39, 0;
	mov.f32 	%f24, 0f00000000;
	sub.f32 	%f25, %f24, %f23;
	selp.f32 	%f26, %f23, %f25, %p9;
	cvta.to.global.u64 	%rd23, %rd10;
	add.s64 	%rd25, %rd23, %rd13;
	st.global.f32 	[%rd25], %f26;
$L__BB0_10:
	ret;

}


// ===== COMPILED SASS (sm_100) =====

	.target	sm_100

	.elftype	@"ET_EXEC"


//--------------------- .note.nv.tkinfo           --------------------------
	.section	.note.nv.tkinfo,"",@"SHT_NOTE"
	.sectionflags	@"SHF_NOTE_NV_TKINFO"
	.tkinfo
        /*0018*/ 	.word	0x00000002
        /*0030*/ 	.string	""
        /*0030*/ 	.string	"ptxas"
        /*0030*/ 	.string	"Cuda compilation tools, release 13.0, V13.0.88"
        /*0030*/ 	.string	"Build cuda_13.0.r13.0/compiler.36424714_0"
        /*0030*/ 	.string	"-arch sm_100 -m 64 "



//--------------------- .note.nv.cuinfo           --------------------------
	.section	.note.nv.cuinfo,"",@"SHT_NOTE"
	.sectionflags	@"SHF_NOTE_NV_CUINFO"
        /*0018*/ 	.short	0x0002
        /*001a*/ 	.short	0x0064
        /*001c*/ 	.short	0x0082
	.zero		2


//--------------------- .nv.info                  --------------------------
	.section	.nv.info,"",@"SHT_CUDA_INFO"
	.align	4


	//----- nvinfo : EIATTR_REGCOUNT
	.align		4
        /*0000*/ 	.byte	0x04, 0x2f
        /*0002*/ 	.short	(.L_2 - .L_1)
	.align		4
.L_1:
        /*0004*/ 	.word	index@(_Z3sinPKfPf)
        /*0008*/ 	.word	0x00000012


	//----- nvinfo : EIATTR_FRAME_SIZE
	.align		4
.L_2:
        /*000c*/ 	.byte	0x04, 0x11
        /*000e*/ 	.short	(.L_4 - .L_3)
	.align		4
.L_3:
        /*0010*/ 	.word	index@(_Z3sinPKfPf)
        /*0014*/ 	.word	0x00000000


	//----- nvinfo : EIATTR_MIN_STACK_SIZE
	.align		4
.L_4:
        /*0018*/ 	.byte	0x04, 0x12
        /*001a*/ 	.short	(.L_6 - .L_5)
	.align		4
.L_5:
        /*001c*/ 	.word	index@(_Z3sinPKfPf)
        /*0020*/ 	.word	0x00000000
.L_6:


//--------------------- .nv.compat                --------------------------
	.section	.nv.compat,"",@"SHT_CUDA_COMPAT_INFO"
	.align	4
        /*0000*/ 	.byte	0x02, 0x09, 0x00, 0x00, 0x02, 0x02, 0x01, 0x00, 0x02, 0x05, 0x05, 0x00, 0x03, 0x07, 0x01, 0x01
        /*0010*/ 	.byte	0x02, 0x03, 0x00, 0x00, 0x02, 0x06, 0x01, 0x00, 0x04, 0x0b, 0x08, 0x00, 0x01, 0x00, 0x00, 0x00
        /*0020*/ 	.byte	0x00, 0x00, 0x00, 0x00


//--------------------- .nv.info._Z3sinPKfPf      --------------------------
	.section	.nv.info._Z3sinPKfPf,"",@"SHT_CUDA_INFO"
	.sectionflags	@""
	.align	4


	//----- nvinfo : EIATTR_CUDA_API_VERSION
	.align		4
        /*0000*/ 	.byte	0x04, 0x37
        /*0002*/ 	.short	(.L_8 - .L_7)
.L_7:
        /*0004*/ 	.word	0x00000082


	//----- nvinfo : EIATTR_KPARAM_INFO
	.align		4
.L_8:
        /*0008*/ 	.byte	0x04, 0x17
        /*000a*/ 	.short	(.L_10 - .L_9)
.L_9:
        /*000c*/ 	.word	0x00000000
        /*0010*/ 	.short	0x0001
        /*0012*/ 	.short	0x0008
        /*0014*/ 	.byte	0x00, 0xf5, 0x21, 0x00


	//----- nvinfo : EIATTR_KPARAM_INFO
	.align		4
.L_10:
        /*0018*/ 	.byte	0x04, 0x17
        /*001a*/ 	.short	(.L_12 - .L_11)
.L_11:
        /*001c*/ 	.word	0x00000000
        /*0020*/ 	.short	0x0000
        /*0022*/ 	.short	0x0000
        /*0024*/ 	.byte	0x00, 0xf5, 0x21, 0x00


	//----- nvinfo : EIATTR_SPARSE_MMA_MASK
	.align		4
.L_12:
        /*0028*/ 	.byte	0x03, 0x50
        /*002a*/ 	.short	0x0000


	//----- nvinfo : EIATTR_MAXREG_COUNT
	.align		4
        /*002c*/ 	.byte	0x03, 0x1b
        /*002e*/ 	.short	0x00ff


	//----- nvinfo : EIATTR_MERCURY_ISA_VERSION
	.align		4
        /*0030*/ 	.byte	0x03, 0x5f
        /*0032*/ 	.short	0x0101


	//----- nvinfo : EIATTR_VRC_CTA_INIT_COUNT
	.align		4
        /*0034*/ 	.byte	0x02, 0x4a
	.zero		1
	.zero		1


	//----- nvinfo : EIATTR_EXIT_INSTR_OFFSETS
	.align		4
        /*0038*/ 	.byte	0x04, 0x1c
        /*003a*/ 	.short	(.L_14 - .L_13)


	//   ....[0]....
.L_13:
        /*003c*/ 	.word	0x00000060


	//   ....[1]....
        /*0040*/ 	.word	0x00000890


	//----- nvinfo : EIATTR_MAX_THREADS
	.align		4
.L_14:
        /*0044*/ 	.byte	0x04, 0x05
        /*0046*/ 	.short	(.L_16 - .L_15)
.L_15:
        /*0048*/ 	.word	0x00000100
        /*004c*/ 	.word	0x00000001
        /*0050*/ 	.word	0x00000001


	//----- nvinfo : EIATTR_CRS_STACK_SIZE
	.align		4
.L_16:
        /*0054*/ 	.byte	0x04, 0x1e
        /*0056*/ 	.short	(.L_18 - .L_17)
.L_17:
        /*0058*/ 	.word	0x00000000


	//----- nvinfo : EIATTR_CBANK_PARAM_SIZE
	.align		4
.L_18:
        /*005c*/ 	.byte	0x03, 0x19
        /*005e*/ 	.short	0x0010


	//----- nvinfo : EIATTR_PARAM_CBANK
	.align		4
        /*0060*/ 	.byte	0x04, 0x0a
        /*0062*/ 	.short	(.L_20 - .L_19)
	.align		4
.L_19:
        /*0064*/ 	.word	index@(.nv.constant0._Z3sinPKfPf)
        /*0068*/ 	.short	0x0380
        /*006a*/ 	.short	0x0010


	//----- nvinfo : EIATTR_SW_WAR
	.align		4
.L_20:
        /*006c*/ 	.byte	0x04, 0x36
        /*006e*/ 	.short	(.L_22 - .L_21)
.L_21:
        /*0070*/ 	.word	0x00000008
.L_22:


//--------------------- .nv.callgraph             --------------------------
	.section	.nv.callgraph,"",@"SHT_CUDA_CALLGRAPH"
	.align	4
	.sectionentsize	8
	.align		4
        /*0000*/ 	.word	0x00000000
	.align		4
        /*0004*/ 	.word	0xffffffff
	.align		4
        /*0008*/ 	.word	0x00000000
	.align		4
        /*000c*/ 	.word	0xfffffffe
	.align		4
        /*0010*/ 	.word	0x00000000
	.align		4
        /*0014*/ 	.word	0xfffffffd
	.align		4
        /*0018*/ 	.word	0x00000000
	.align		4
        /*001c*/ 	.word	0xfffffffc


//--------------------- .nv.constant4             --------------------------
	.section	.nv.constant4,"a",@progbits
	.align	8
	.align		8
.nv.constant4:
        /*0000*/ 	.dword	__cudart_i2opi_f


//--------------------- .text._Z3sinPKfPf         --------------------------
	.section	.text._Z3sinPKfPf,"ax",@progbits
	.align	128
        .global         _Z3sinPKfPf
        .type           _Z3sinPKfPf,@function
        .size           _Z3sinPKfPf,(.L_x_6 - _Z3sinPKfPf)
        .other          _Z3sinPKfPf,@"STO_CUDA_ENTRY STV_DEFAULT"
_Z3sinPKfPf:
.text._Z3sinPKfPf:
[----:B------:R-:W-:Y:S01]  /*0000*/  LDC R1, c[0x0][0x37c] ;  /* 0x0000df00ff017b82 */ /* 0x000fe20000000800 */
[----:B------:R-:W0:Y:S07]  /*0010*/  S2R R3, SR_TID.X ;  /* 0x0000000000037919 */ /* 0x000e2e0000002100 */
[----:B------:R-:W0:Y:S08]  /*0020*/  S2UR UR4, SR_CTAID.X ;  /* 0x00000000000479c3 */ /* 0x000e300000002500 */
[----:B------:R-:W0:Y:S02]  /*0030*/  LDC R2, c[0x0][0x360] ;  /* 0x0000d800ff027b82 */ /* 0x000e240000000800 */
[----:B0-----:R-:W-:-:S05]  /*0040*/  IMAD R2, R2, UR4, R3 ;  /* 0x0000000402027c24 */ /* 0x001fca000f8e0203 */
[----:B------:R-:W-:-:S13]  /*0050*/  ISETP.GT.AND P0, PT, R2, 0x3ffff, PT ;  /* 0x0003ffff0200780c */ /* 0x000fda0003f04270 */
[----:B------:R-:W-:Y:S05]  /*0060*/  @P0 EXIT ;  /* 0x000000000000094d */ /* 0x000fea0003800000 */
[----:B------:R-:W0:Y:S01]  /*0070*/  LDC.64 R4, c[0x0][0x380] ;  /* 0x0000e000ff047b82 */ /* 0x000e220000000a00 */
[----:B------:R-:W1:Y:S01]  /*0080*/  LDCU.64 UR6, c[0x0][0x358] ;  /* 0x00006b00ff0677ac */ /* 0x000e620008000a00 */
[----:B0-----:R-:W-:-:S05]  /*0090*/  IMAD.WIDE R4, R2, 0x4, R4 ;  /* 0x0000000402047825 */ /* 0x001fca00078e0204 */
[----:B-1----:R-:W2:Y:S01]  /*00a0*/  LDG.E.CONSTANT R0, desc[UR6][R4.64] ;  /* 0x0000000604007981 */ /* 0x002ea2000c1e9900 */
[----:B------:R-:W-:Y:S01]  /*00b0*/  BSSY.RECONVERGENT B0, `(.L_x_0) ;  /* 0x0000069000007945 */ /* 0x000fe20003800200 */
[C---:B--2---:R-:W-:Y:S01]  /*00c0*/  FMUL R3, R0.reuse, 0.63661974668502807617 ;  /* 0x3f22f98300037820 */ /* 0x044fe20000400000 */
[----:B------:R-:W-:-:S05]  /*00d0*/  FSETP.GE.AND P0, PT, |R0|, 105615, PT ;  /* 0x47ce47800000780b */ /* 0x000fca0003f06200 */
[----:B------:R-:W0:Y:S02]  /*00e0*/  F2I.NTZ R3, R3 ;  /* 0x0000000300037305 */ /* 0x000e240000203100 */
[----:B0-----:R-:W-:-:S05]  /*00f0*/  I2FP.F32.S32 R7, R3 ;  /* 0x0000000300077245 */ /* 0x001fca0000201400 */
[----:B------:R-:W-:-:S04]  /*0100*/  FFMA R6, R7, -1.5707962512969970703, R0 ;  /* 0xbfc90fda07067823 */ /* 0x000fc80000000000 */
[----:B------:R-:W-:-:S04]  /*0110*/  FFMA R6, R7, -7.5497894158615963534e-08, R6 ;  /* 0xb3a2216807067823 */ /* 0x000fc80000000006 */
[----:B------:R-:W-:Y:S01]  /*0120*/  FFMA R6, R7, -5.3903029534742383927e-15, R6 ;  /* 0xa7c234c507067823 */ /* 0x000fe20000000006 */
[----:B------:R-:W-:Y:S06]  /*0130*/  @!P0 BRA `(.L_x_1) ;  /* 0x0000000400808947 */ /* 0x000fec0003800000 */
[----:B------:R-:W-:-:S13]  /*0140*/  FSETP.NEU.AND P0, PT, |R0|, +INF , PT ;  /* 0x7f8000000000780b */ /* 0x000fda0003f0d200 */
[----:B------:R-:W-:Y:S01]  /*0150*/  @!P0 FMUL R6, RZ, R0 ;  /* 0x00000000ff068220 */ /* 0x000fe20000400000 */
[----:B------:R-:W-:Y:S01]  /*0160*/  @!P0 IMAD.MOV.U32 R3, RZ, RZ, RZ ;  /* 0x000000ffff038224 */ /* 0x000fe200078e00ff */
[----:B------:R-:W-:Y:S06]  /*0170*/  @!P0 BRA `(.L_x_1) ;  /* 0x0000000400708947 */ /* 0x000fec0003800000 */
[----:B------:R-:W-:Y:S01]  /*0180*/  IMAD.SHL.U32 R3, R0, 0x100, RZ ;  /* 0x0000010000037824 */ /* 0x000fe200078e00ff */
[----:B------:R-:W0:Y:S01]  /*0190*/  LDCU.64 UR8, c[0x4][URZ] ;  /* 0x01000000ff0877ac */ /* 0x000e220008000a00 */
[----:B------:R-:W-:Y:S02]  /*01a0*/  IMAD.MOV.U32 R11, RZ, RZ, RZ ;  /* 0x000000ffff0b7224 */ /* 0x000fe400078e00ff */
[----:B------:R-:W-:Y:S01]  /*01b0*/  IMAD.MOV.U32 R8, RZ, RZ, RZ ;  /* 0x000000ffff087224 */ /* 0x000fe200078e00ff */
[----:B------:R-:W-:Y:S01]  /*01c0*/  LOP3.LUT R3, R3, 0x80000000, RZ, 0xfc, !PT ;  /* 0x8000000003037812 */ /* 0x000fe200078efcff */
[----:B------:R-:W-:Y:S01]  /*01d0*/  UMOV UR5, URZ ;  /* 0x000000ff00057c82 */ /* 0x000fe20008000000 */
[----:B------:R-:W-:-:S05]  /*01e0*/  UMOV UR4, URZ ;  /* 0x000000ff00047c82 */ /* 0x000fca0008000000 */
.L_x_2:
[----:B0-----:R-:W-:Y:S01]  /*01f0*/  IMAD.U32 R6, RZ, RZ, UR8 ;  /* 0x00000008ff067e24 */ /* 0x001fe2000f8e00ff */
[----:B------:R-:W-:-:S05]  /*0200*/  MOV R7, UR9 ;  /* 0x0000000900077c02 */ /* 0x000fca0008000f00 */
[----:B------:R-:W2:Y:S01]  /*0210*/  LDG.E.CONSTANT R4, desc[UR6][R6.64] ;  /* 0x0000000606047981 */ /* 0x000ea2000c1e9900 */
[----:B------:R-:W-:Y:S01]  /*0220*/  UIADD3 UR4, UPT, UPT, UR4, 0x1, URZ ;  /* 0x0000000104047890 */ /* 0x000fe2000fffe0ff */
[C---:B------:R-:W-:Y:S01]  /*0230*/  ISETP.EQ.AND P0, PT, R8.reuse, RZ, PT ;  /* 0x000000ff0800720c */ /* 0x040fe20003f02270 */
[----:B------:R-:W-:Y:S01]  /*0240*/  UIADD3 UR8, UP1, UPT, UR8, 0x4, URZ ;  /* 0x0000000408087890 */ /* 0x000fe2000ff3e0ff */
[C---:B------:R-:W-:Y:S01]  /*0250*/  ISETP.EQ.AND P1, PT, R8.reuse, 0x4, PT ;  /* 0x000000040800780c */ /* 0x040fe20003f22270 */
[----:B------:R-:W-:Y:S01]  /*0260*/  UISETP.NE.AND UP0, UPT, UR4, 0x6, UPT ;  /* 0x000000060400788c */ /* 0x000fe2000bf05270 */
[C---:B------:R-:W-:Y:S01]  /*0270*/  ISETP.EQ.AND P2, PT, R8.reuse, 0x8, PT ;  /* 0x000000080800780c */ /* 0x040fe20003f42270 */
[----:B------:R-:W-:Y:S01]  /*0280*/  UIADD3.X UR9, UPT, UPT, URZ, UR9, URZ, UP1, !UPT ;  /* 0x00000009ff097290 */ /* 0x000fe20008ffe4ff */
[C---:B------:R-:W-:Y:S02]  /*0290*/  ISETP.EQ.AND P3, PT, R8.reuse, 0xc, PT ;  /* 0x0000000c0800780c */ /* 0x040fe40003f62270 */
[----:B------:R-:W-:-:S02]  /*02a0*/  ISETP.EQ.AND P4, PT, R8, 0x10, PT ;  /* 0x000000100800780c */ /* 0x000fc40003f82270 */
[C---:B------:R-:W-:Y:S01]  /*02b0*/  ISETP.EQ.AND P5, PT, R8.reuse, 0x14, PT ;  /* 0x000000140800780c */ /* 0x040fe20003fa2270 */
[----:B------:R-:W-:Y:S02]  /*02c0*/  VIADD R8, R8, 0x4 ;  /* 0x0000000408087836 */ /* 0x000fe40000000000 */
[----:B--2---:R-:W-:-:S03]  /*02d0*/  IMAD.WIDE.U32 R4, R4, R3, RZ ;  /* 0x0000000304047225 */ /* 0x004fc600078e00ff */
[----:B------:R-:W-:-:S04]  /*02e0*/  IADD3 R4, P6, PT, R4, R11, RZ ;  /* 0x0000000b04047210 */ /* 0x000fc80007fde0ff */
[----:B------:R-:W-:Y:S01]  /*02f0*/  IADD3.X R11, PT, PT, R5, UR5, RZ, P6, !PT ;  /* 0x00000005050b7c10 */ /* 0x000fe2000b7fe4ff */
[--C-:B------:R-:W-:Y:S01]  /*0300*/  @P0 IMAD.MOV.U32 R9, RZ, RZ, R4.reuse ;  /* 0x000000ffff090224 */ /* 0x100fe200078e0004 */
[----:B------:R-:W-:Y:S01]  /*0310*/  @P4 MOV R14, R4 ;  /* 0x00000004000e4202 */ /* 0x000fe20000000f00 */
[--C-:B------:R-:W-:Y:S02]  /*0320*/  @P1 IMAD.MOV.U32 R10, RZ, RZ, R4.reuse ;  /* 0x000000ffff0a1224 */ /* 0x100fe400078e0004 */
[--C-:B------:R-:W-:Y:S02]  /*0330*/  @P2 IMAD.MOV.U32 R12, RZ, RZ, R4.reuse ;  /* 0x000000ffff0c2224 */ /* 0x100fe400078e0004 */
[--C-:B------:R-:W-:Y:S02]  /*0340*/  @P3 IMAD.MOV.U32 R13, RZ, RZ, R4.reuse ;  /* 0x000000ffff0d3224 */ /* 0x100fe400078e0004 */
[----:B------:R-:W-:Y:S01]  /*0350*/  @P5 IMAD.MOV.U32 R15, RZ, RZ, R4 ;  /* 0x000000ffff0f5224 */ /* 0x000fe200078e0004 */
[----:B------:R-:W-:Y:S06]  /*0360*/  BRA.U UP0, `(.L_x_2) ;  /* 0xfffffffd00a07547 */ /* 0x000fec000b83ffff */
[----:B------:R-:W-:Y:S01]  /*0370*/  SHF.R.U32.HI R3, RZ, 0x17, R0 ;  /* 0x00000017ff037819 */ /* 0x000fe20000011600 */
[----:B------:R-:W-:Y:S03]  /*0380*/  BSSY.RECONVERGENT B1, `(.L_x_3) ;  /* 0x0000029000017945 */ /* 0x000fe60003800200 */
[C---:B------:R-:W-:Y:S02]  /*0390*/  LOP3.LUT R4, R3.reuse, 0xe0, RZ, 0xc0, !PT ;  /* 0x000000e003047812 */ /* 0x040fe400078ec0ff */
[----:B------:R-:W-:-:S03]  /*03a0*/  LOP3.LUT P6, RZ, R3, 0x1f, RZ, 0xc0, !PT ;  /* 0x0000001f03ff7812 */ /* 0x000fc600078cc0ff */
[----:B------:R-:W-:-:S05]  /*03b0*/  VIADD R4, R4, 0xffffff80 ;  /* 0xffffff8004047836 */ /* 0x000fca0000000000 */
[----:B------:R-:W-:-:S05]  /*03c0*/  SHF.R.U32.HI R4, RZ, 0x5, R4 ;  /* 0x00000005ff047819 */ /* 0x000fca0000011604 */
[----:B------:R-:W-:-:S05]  /*03d0*/  IMAD.U32 R6, R4, -0x4, RZ ;  /* 0xfffffffc04067824 */ /* 0x000fca00078e00ff */
[C---:B------:R-:W-:Y:S02]  /*03e0*/  ISETP.EQ.AND P3, PT, R6.reuse, -0x18, PT ;  /* 0xffffffe80600780c */ /* 0x040fe40003f62270 */
[C---:B------:R-:W-:Y:S02]  /*03f0*/  ISETP.EQ.AND P4, PT, R6.reuse, -0x14, PT ;  /* 0xffffffec0600780c */ /* 0x040fe40003f82270 */
[C---:B------:R-:W-:Y:S02]  /*0400*/  ISETP.EQ.AND P2, PT, R6.reuse, -0x10, PT ;  /* 0xfffffff00600780c */ /* 0x040fe40003f42270 */
[C---:B------:R-:W-:Y:S02]  /*0410*/  ISETP.EQ.AND P1, PT, R6.reuse, -0xc, PT ;  /* 0xfffffff40600780c */ /* 0x040fe40003f22270 */
[C---:B------:R-:W-:Y:S02]  /*0420*/  ISETP.EQ.AND P0, PT, R6.reuse, -0x8, PT ;  /* 0xfffffff80600780c */ /* 0x040fe40003f02270 */
[----:B------:R-:W-:-:S03]  /*0430*/  ISETP.EQ.AND P5, PT, R6, RZ, PT ;  /* 0x000000ff0600720c */ /* 0x000fc60003fa2270 */
[----:B------:R-:W-:Y:S02]  /*0440*/  @P3 MOV R4, R9 ;  /* 0x0000000900043202 */ /* 0x000fe40000000f00 */
[C---:B------:R-:W-:Y:S01]  /*0450*/  ISETP.EQ.AND P3, PT, R6.reuse, -0x4, PT ;  /* 0xfffffffc0600780c */ /* 0x040fe20003f62270 */
[----:B------:R-:W-:Y:S02]  /*0460*/  @P4 IMAD.MOV.U32 R5, RZ, RZ, R9 ;  /* 0x000000ffff054224 */ /* 0x000fe400078e0009 */
[----:B------:R-:W-:Y:S01]  /*0470*/  @P4 IMAD.MOV.U32 R4, RZ, RZ, R10 ;  /* 0x000000ffff044224 */ /* 0x000fe200078e000a */
[----:B------:R-:W-:Y:S01]  /*0480*/  ISETP.EQ.AND P4, PT, R6, 0x4, PT ;  /* 0x000000040600780c */ /* 0x000fe20003f82270 */
[----:B------:R-:W-:Y:S02]  /*0490*/  @P2 IMAD.MOV.U32 R4, RZ, RZ, R12 ;  /* 0x000000ffff042224 */ /* 0x000fe400078e000c */
[----:B------:R-:W-:Y:S02]  /*04a0*/  @P1 IMAD.MOV.U32 R4, RZ, RZ, R13 ;  /* 0x000000ffff041224 */ /* 0x000fe400078e000d */
[----:B------:R-:W-:-:S02]  /*04b0*/  @P0 IMAD.MOV.U32 R4, RZ, RZ, R14 ;  /* 0x000000ffff040224 */ /* 0x000fc400078e000e */
[----:B------:R-:W-:Y:S01]  /*04c0*/  @P2 IMAD.MOV.U32 R5, RZ, RZ, R10 ;  /* 0x000000ffff052224 */ /* 0x000fe200078e000a */
[----:B------:R-:W-:Y:S01]  /*04d0*/  @P1 MOV R5, R12 ;  /* 0x0000000c00051202 */ /* 0x000fe20000000f00 */
[----:B------:R-:W-:Y:S01]  /*04e0*/  @P0 IMAD.MOV.U32 R5, RZ, RZ, R13 ;  /* 0x000000ffff050224 */ /* 0x000fe200078e000d */
[----:B------:R-:W-:Y:S01]  /*04f0*/  @P3 MOV R4, R15 ;  /* 0x0000000f00043202 */ /* 0x000fe20000000f00 */
[----:B------:R-:W-:Y:S02]  /*0500*/  @P5 IMAD.MOV.U32 R4, RZ, RZ, R11 ;  /* 0x000000ffff045224 */ /* 0x000fe400078e000b */
[----:B------:R-:W-:Y:S02]  /*0510*/  @P3 IMAD.MOV.U32 R5, RZ, RZ, R14 ;  /* 0x000000ffff053224 */ /* 0x000fe400078e000e */
[----:B------:R-:W-:Y:S02]  /*0520*/  @P5 IMAD.MOV.U32 R5, RZ, RZ, R15 ;  /* 0x000000ffff055224 */ /* 0x000fe400078e000f */
[----:B------:R-:W-:-:S02]  /*0530*/  @P4 IMAD.MOV.U32 R5, RZ, RZ, R11 ;  /* 0x000000ffff054224 */ /* 0x000fc400078e000b */
[----:B------:R-:W-:Y:S01]  /*0540*/  IMAD.MOV.U32 R8, RZ, RZ, R4 ;  /* 0x000000ffff087224 */ /* 0x000fe200078e0004 */
[----:B------:R-:W-:Y:S06]  /*0550*/  @!P6 BRA `(.L_x_4) ;  /* 0x00000000002ce947 */ /* 0x000fec0003800000 */
[----:B------:R-:W-:Y:S01]  /*0560*/  @P2 MOV R4, R9 ;  /* 0x0000000900042202 */ /* 0x000fe20000000f00 */
[----:B------:R-:W-:Y:S01]  /*0570*/  @P1 IMAD.MOV.U32 R4, RZ, RZ, R10 ;  /* 0x000000ffff041224 */ /* 0x000fe200078e000a */
[----:B------:R-:W-:Y:S01]  /*0580*/  LOP3.LUT R3, R3, 0x1f, RZ, 0xc0, !PT ;  /* 0x0000001f03037812 */ /* 0x000fe200078ec0ff */
[----:B------:R-:W-:Y:S01]  /*0590*/  @P0 IMAD.MOV.U32 R4, RZ, RZ, R12 ;  /* 0x000000ffff040224 */ /* 0x000fe200078e000c */
[----:B------:R-:W-:Y:S01]  /*05a0*/  ISETP.EQ.AND P0, PT, R6, 0x8, PT ;  /* 0x000000080600780c */ /* 0x000fe20003f02270 */
[----:B------:R-:W-:Y:S01]  /*05b0*/  @P3 IMAD.MOV.U32 R4, RZ, RZ, R13 ;  /* 0x000000ffff043224 */ /* 0x000fe200078e000d */
[----:B------:R-:W-:Y:S01]  /*05c0*/  SHF.L.W.U32.HI R8, R5, R3, R8 ;  /* 0x0000000305087219 */ /* 0x000fe20000010e08 */
[----:B------:R-:W-:Y:S01]  /*05d0*/  @P5 IMAD.MOV.U32 R4, RZ, RZ, R14 ;  /* 0x000000ffff045224 */ /* 0x000fe200078e000e */
[----:B------:R-:W-:-:S09]  /*05e0*/  @P4 MOV R4, R15 ;  /* 0x0000000f00044202 */ /* 0x000fd20000000f00 */
[----:B------:R-:W-:-:S05]  /*05f0*/  @P0 IMAD.MOV.U32 R4, RZ, RZ, R11 ;  /* 0x000000ffff040224 */ /* 0x000fca00078e000b */
[----:B------:R-:W-:-:S07]  /*0600*/  SHF.L.W.U32.HI R5, R4, R3, R5 ;  /* 0x0000000304057219 */ /* 0x000fce0000010e05 */
.L_x_4:
[----:B------:R-:W-:Y:S05]  /*0610*/  BSYNC.RECONVERGENT B1 ;  /* 0x0000000000017941 */ /* 0x000fea0003800200 */
.L_x_3:
[C---:B------:R-:W-:Y:S01]  /*0620*/  SHF.L.W.U32.HI R9, R5.reuse, 0x2, R8 ;  /* 0x0000000205097819 */ /* 0x040fe20000010e08 */
[----:B------:R-:W-:Y:S01]  /*0630*/  IMAD.SHL.U32 R5, R5, 0x4, RZ ;  /* 0x0000000405057824 */ /* 0x000fe200078e00ff */
[----:B------:R-:W-:Y:S01]  /*0640*/  UMOV UR4, 0x54442d19 ;  /* 0x54442d1900047882 */ /* 0x000fe20000000000 */
[----:B------:R-:W-:Y:S01]  /*0650*/  UMOV UR5, 0x3bf921fb ;  /* 0x3bf921fb00057882 */ /* 0x000fe20000000000 */
[----:B------:R-:W-:Y:S02]  /*0660*/  SHF.R.S32.HI R4, RZ, 0x1f, R9 ;  /* 0x0000001fff047819 */ /* 0x000fe40000011409 */
[----:B------:R-:W-:Y:S02]  /*0670*/  ISETP.GE.AND P0, PT, R0, RZ, PT ;  /* 0x000000ff0000720c */ /* 0x000fe40003f06270 */
[C---:B------:R-:W-:Y:S02]  /*0680*/  LOP3.LUT R6, R4.reuse, R5, RZ, 0x3c, !PT ;  /* 0x0000000504067212 */ /* 0x040fe400078e3cff */
[----:B------:R-:W-:-:S02]  /*0690*/  LOP3.LUT R7, R4, R9, RZ, 0x3c, !PT ;  /* 0x0000000904077212 */ /* 0x000fc400078e3cff */
[----:B------:R-:W-:Y:S02]  /*06a0*/  SHF.R.U32.HI R3, RZ, 0x1e, R8 ;  /* 0x0000001eff037819 */ /* 0x000fe40000011608 */
[----:B------:R-:W0:Y:S01]  /*06b0*/  I2F.F64.S64 R4, R6 ;  /* 0x0000000600047312 */ /* 0x000e220000301c00 */
[C---:B------:R-:W-:Y:S02]  /*06c0*/  LOP3.LUT R0, R9.reuse, R0, RZ, 0x3c, !PT ;  /* 0x0000000009007212 */ /* 0x040fe400078e3cff */
[----:B------:R-:W-:Y:S02]  /*06d0*/  LEA.HI R3, R9, R3, RZ, 0x1 ;  /* 0x0000000309037211 */ /* 0x000fe400078f08ff */
[----:B------:R-:W-:-:S03]  /*06e0*/  ISETP.GE.AND P1, PT, R0, RZ, PT ;  /* 0x000000ff0000720c */ /* 0x000fc60003f26270 */
[----:B------:R-:W-:-:S04]  /*06f0*/  IMAD.MOV R0, RZ, RZ, -R3 ;  /* 0x000000ffff007224 */ /* 0x000fc800078e0a03 */
[----:B------:R-:W-:Y:S01]  /*0700*/  @!P0 IMAD.MOV.U32 R3, RZ, RZ, R0 ;  /* 0x000000ffff038224 */ /* 0x000fe200078e0000 */
[----:B0-----:R-:W-:-:S10]  /*0710*/  DMUL R4, R4, UR4 ;  /* 0x0000000404047c28 */ /* 0x001fd40008000000 */
[----:B------:R-:W0:Y:S02]  /*0720*/  F2F.F32.F64 R4, R4 ;  /* 0x0000000400047310 */ /* 0x000e240000301000 */
[----:B0-----:R-:W-:-:S07]  /*0730*/  FSEL R6, -R4, R4, !P1 ;  /* 0x0000000404067208 */ /* 0x001fce0004800100 */
.L_x_1:
[----:B------:R-:W-:Y:S05]  /*0740*/  BSYNC.RECONVERGENT B0 ;  /* 0x0000000000007941 */ /* 0x000fea0003800200 */
.L_x_0:
[----:B------:R-:W-:Y:S01]  /*0750*/  MOV R0, 0x37cbac00 ;  /* 0x37cbac0000007802 */ /* 0x000fe20000000f00 */
[----:B------:R-:W-:Y:S01]  /*0760*/  FMUL R7, R6, R6 ;  /* 0x0000000606077220 */ /* 0x000fe20000400000 */
[----:B------:R-:W-:Y:S01]  /*0770*/  LOP3.LUT R8, R3, 0x1, RZ, 0xc0, !PT ;  /* 0x0000000103087812 */ /* 0x000fe200078ec0ff */
[----:B------:R-:W0:Y:S01]  /*0780*/  LDC.64 R4, c[0x0][0x388] ;  /* 0x0000e200ff047b82 */ /* 0x000e220000000a00 */
[----:B------:R-:W-:Y:S02]  /*0790*/  IMAD.MOV.U32 R9, RZ, RZ, 0x3effffff ;  /* 0x3effffffff097424 */ /* 0x000fe400078e00ff */
[----:B------:R-:W-:Y:S01]  /*07a0*/  FFMA R0, R7, R0, -0.0013887860113754868507 ;  /* 0xbab607ed07007423 */ /* 0x000fe20000000000 */
[----:B------:R-:W-:Y:S01]  /*07b0*/  ISETP.NE.U32.AND P0, PT, R8, 0x1, PT ;  /* 0x000000010800780c */ /* 0x000fe20003f05070 */
[----:B------:R-:W-:Y:S01]  /*07c0*/  IMAD.MOV.U32 R8, RZ, RZ, 0x3d2aaabb ;  /* 0x3d2aaabbff087424 */ /* 0x000fe200078e00ff */
[----:B------:R-:W-:Y:S02]  /*07d0*/  LOP3.LUT P1, RZ, R3, 0x2, RZ, 0xc0, !PT ;  /* 0x0000000203ff7812 */ /* 0x000fe4000782c0ff */
[----:B------:R-:W-:-:S02]  /*07e0*/  FSEL R0, R0, -0.00019574658654164522886, !P0 ;  /* 0xb94d415300007808 */ /* 0x000fc40004000000 */
[----:B------:R-:W-:Y:S02]  /*07f0*/  FSEL R8, R8, 0.0083327032625675201416, !P0 ;  /* 0x3c0885e408087808 */ /* 0x000fe40004000000 */
[----:B------:R-:W-:-:S03]  /*0800*/  FSEL R3, -R9, -0.16666662693023681641, !P0 ;  /* 0xbe2aaaa809037808 */ /* 0x000fc60004000100 */
[----:B------:R-:W-:Y:S01]  /*0810*/  FFMA R8, R7, R0, R8 ;  /* 0x0000000007087223 */ /* 0x000fe20000000008 */
[----:B------:R-:W-:-:S03]  /*0820*/  FSEL R0, R6, 1, P0 ;  /* 0x3f80000006007808 */ /* 0x000fc60000000000 */
[C---:B------:R-:W-:Y:S02]  /*0830*/  FFMA R3, R7.reuse, R8, R3 ;  /* 0x0000000807037223 */ /* 0x040fe40000000003 */
[----:B------:R-:W-:-:S04]  /*0840*/  FFMA R7, R7, R0, RZ ;  /* 0x0000000007077223 */ /* 0x000fc800000000ff */
[----:B------:R-:W-:Y:S01]  /*0850*/  FFMA R3, R7, R3, R0 ;  /* 0x0000000307037223 */ /* 0x000fe20000000000 */
[----:B0-----:R-:W-:-:S04]  /*0860*/  IMAD.WIDE R4, R2, 0x4, R4 ;  /* 0x0000000402047825 */ /* 0x001fc800078e0204 */
[----:B------:R-:W-:-:S05]  /*0870*/  @P1 FADD R3, RZ, -R3 ;  /* 0x80000003ff031221 */ /* 0x000fca0000000000 */
[----:B------:R-:W-:Y:S01]  /*0880*/  STG.E desc[UR6][R4.64], R3 ;  /* 0x0000000304007986 */ /* 0x000fe2000c101906 */
[----:B------:R-:W-:Y:S05]  /*0890*/  EXIT ;  /* 0x000000000000794d */ /* 0x000fea0003800000 */
.L_x_5:
[----:B------:R-:W-:-:S00]  /*08a0*/  BRA `(.L_x_5) ;  /* 0xfffffffc00fc7947 */ /* 0x000fc0000383ffff */
[----:B------:R-:W-:-:S00]  /*08b0*/  NOP ;  /* 0x0000000000007918 */ /* 0x000fc00000000000 */
        /* <DEDUP_REMOVED lines=12> */
.L_x_6:


//--------------------- .nv.global.init           --------------------------
	.section	.nv.global.init,"aw",@progbits
	.align	4
.nv.global.init:
	.type		__cudart_i2opi_f,@object
	.size		__cudart_i2opi_f,(.L_0 - __cudart_i2opi_f)
__cudart_i2opi_f:
        /*0000*/ 	.byte	0x41, 0x90, 0x43, 0x3c, 0x99, 0x95, 0x62, 0xdb, 0xc0, 0xdd, 0x34, 0xf5, 0xd1, 0x57, 0x27, 0xfc
        /*0010*/ 	.byte	0x29, 0x15, 0x44, 0x4e, 0x6e, 0x83, 0xf9, 0xa2
.L_0:


//--------------------- .nv.shared.reserved.0     --------------------------
	.section	.nv.shared.reserved.0,"aw",@nobits
	.weak		__nv_reservedSMEM_offset_0_alias
	.size		__nv_reservedSMEM_offset_0_alias, 0, 64
	.other		__nv_reservedSMEM_offset_0_alias,@"STO_CUDA_RESERVED_SHARED STV_DEFAULT"
__nv_reservedSMEM_offset_0_alias:
	.zero		0
	.zero		64


//--------------------- .nv.constant0._Z3sinPKfPf --------------------------
	.section	.nv.constant0._Z3sinPKfPf,"a",@progbits
	.sectionflags	@""
	.align	4
.nv.constant0._Z3sinPKfPf:
	.zero		912


//--------------------- SYMBOLS --------------------------

	.type		.nv.reservedSmem.offset0,@object
	.size		.nv.reservedSmem.offset0,0x4
